//
// Generated by NVIDIA NVVM Compiler
//
// Compiler Build ID: CL-36424714
// Cuda compilation tools, release 13.0, V13.0.88
// Based on NVVM 20.0.0
//

.version 9.0
.target sm_100
.address_size 64

	// .globl	_Z6kernelPi

.visible .entry _Z6kernelPi(
	.param .u64 .ptr .align 1 _Z6kernelPi_param_0
)
{
	.reg .b32 	%r<6>;
	.reg .b64 	%rd<5>;

	ld.param.u64 	%rd1, [_Z6kernelPi_param_0];
	cvta.to.global.u64 	%rd2, %rd1;
	mov.u32 	%r1, %ctaid.x;
	mov.u32 	%r2, %ntid.x;
	mov.u32 	%r3, %tid.x;
	mad.lo.s32 	%r4, %r1, %r2, %r3;
	mul.wide.s32 	%rd3, %r4, 4;
	add.s64 	%rd4, %rd2, %rd3;
	mov.b32 	%r5, 7;
	st.global.u32 	[%rd4], %r5;
	ret;

}


// ===== COMPILED SASS (sm_100) =====

	.target	sm_100

	.elftype	@"ET_EXEC"


//--------------------- .note.nv.tkinfo           --------------------------
	.section	.note.nv.tkinfo,"",@"SHT_NOTE"
	.sectionflags	@"SHF_NOTE_NV_TKINFO"
	.tkinfo
        /*0018*/ 	.word	0x00000002
        /*0030*/ 	.string	""
        /*0030*/ 	.string	"ptxas"
        /*0030*/ 	.string	"Cuda compilation tools, release 13.0, V13.0.88"
        /*0030*/ 	.string	"Build cuda_13.0.r13.0/compiler.36424714_0"
        /*0030*/ 	.string	"-arch sm_100 -m 64 "



//--------------------- .note.nv.cuinfo           --------------------------
	.section	.note.nv.cuinfo,"",@"SHT_NOTE"
	.sectionflags	@"SHF_NOTE_NV_CUINFO"
        /*0018*/ 	.short	0x0002
        /*001a*/ 	.short	0x0064
        /*001c*/ 	.short	0x0082
	.zero		2


//--------------------- .nv.info                  --------------------------
	.section	.nv.info,"",@"SHT_CUDA_INFO"
	.align	4


	//----- nvinfo : EIATTR_REGCOUNT
	.align		4
        /*0000*/ 	.byte	0x04, 0x2f
        /*0002*/ 	.short	(.L_1 - .L_0)
	.align		4
.L_0:
        /*0004*/ 	.word	index@(_Z6kernelPi)
        /*0008*/ 	.word	0x0000000a


	//----- nvinfo : EIATTR_FRAME_SIZE
	.align		4
.L_1:
        /*000c*/ 	.byte	0x04, 0x11
        /*000e*/ 	.short	(.L_3 - .L_2)
	.align		4
.L_2:
        /*0010*/ 	.word	index@(_Z6kernelPi)
        /*0014*/ 	.word	0x00000000


	//----- nvinfo : EIATTR_MIN_STACK_SIZE
	.align		4
.L_3:
        /*0018*/ 	.byte	0x04, 0x12
        /*001a*/ 	.short	(.L_5 - .L_4)
	.align		4
.L_4:
        /*001c*/ 	.word	index@(_Z6kernelPi)
        /*0020*/ 	.word	0x00000000
.L_5:


//--------------------- .nv.compat                --------------------------
	.section	.nv.compat,"",@"SHT_CUDA_COMPAT_INFO"
	.align	4
        /*0000*/ 	.byte	0x02, 0x09, 0x00, 0x00, 0x02, 0x02, 0x01, 0x00, 0x02, 0x05, 0x05, 0x00, 0x03, 0x07, 0x01, 0x01
        /*0010*/ 	.byte	0x02, 0x03, 0x00, 0x00, 0x02, 0x06, 0x01, 0x00, 0x04, 0x0b, 0x08, 0x00, 0x09, 0x00, 0x00, 0x00
        /*0020*/ 	.byte	0x00, 0x00, 0x00, 0x00


//--------------------- .nv.info._Z6kernelPi      --------------------------
	.section	.nv.info._Z6kernelPi,"",@"SHT_CUDA_INFO"
	.sectionflags	@""
	.align	4


	//----- nvinfo : EIATTR_CUDA_API_VERSION
	.align		4
        /*0000*/ 	.byte	0x04, 0x37
        /*0002*/ 	.short	(.L_7 - .L_6)
.L_6:
        /*0004*/ 	.word	0x00000082


	//----- nvinfo : EIATTR_KPARAM_INFO
	.align		4
.L_7:
        /*0008*/ 	.byte	0x04, 0x17
        /*000a*/ 	.short	(.L_9 - .L_8)
.L_8:
        /*000c*/ 	.word	0x00000000
        /*0010*/ 	.short	0x0000
        /*0012*/ 	.short	0x0000
        /*0014*/ 	.byte	0x00, 0xf5, 0x21, 0x00


	//----- nvinfo : EIATTR_SPARSE_MMA_MASK
	.align		4
.L_9:
        /*0018*/ 	.byte	0x03, 0x50
        /*001a*/ 	.short	0x0000


	//----- nvinfo : EIATTR_MAXREG_COUNT
	.align		4
        /*001c*/ 	.byte	0x03, 0x1b
        /*001e*/ 	.short	0x00ff


	//----- nvinfo : EIATTR_MERCURY_ISA_VERSION
	.align		4
        /*0020*/ 	.byte	0x03, 0x5f
        /*0022*/ 	.short	0x0101


	//----- nvinfo : EIATTR_VRC_CTA_INIT_COUNT
	.align		4
        /*0024*/ 	.byte	0x02, 0x4a
	.zero		1
	.zero		1


	//----- nvinfo : EIATTR_EXIT_INSTR_OFFSETS
	.align		4
        /*0028*/ 	.byte	0x04, 0x1c
        /*002a*/ 	.short	(.L_11 - .L_10)


	//   ....[0]....
.L_10:
        /*002c*/ 	.word	0x000000a0


	//----- nvinfo : EIATTR_CBANK_PARAM_SIZE
	.align		4
.L_11:
        /*0030*/ 	.byte	0x03, 0x19
        /*0032*/ 	.short	0x0008


	//----- nvinfo : EIATTR_PARAM_CBANK
	.align		4
        /*0034*/ 	.byte	0x04, 0x0a
        /*0036*/ 	.short	(.L_13 - .L_12)
	.align		4
.L_12:
        /*0038*/ 	.word	index@(.nv.constant0._Z6kernelPi)
        /*003c*/ 	.short	0x0380
        /*003e*/ 	.short	0x0008


	//----- nvinfo : EIATTR_SW_WAR
	.align		4
.L_13:
        /*0040*/ 	.byte	0x04, 0x36
        /*0042*/ 	.short	(.L_15 - .L_14)
.L_14:
        /*0044*/ 	.word	0x00000008
.L_15:


//--------------------- .nv.callgraph             --------------------------
	.section	.nv.callgraph,"",@"SHT_CUDA_CALLGRAPH"
	.align	4
	.sectionentsize	8
	.align		4
        /*0000*/ 	.word	0x00000000
	.align		4
        /*0004*/ 	.word	0xffffffff
	.align		4
        /*0008*/ 	.word	0x00000000
	.align		4
        /*000c*/ 	.word	0xfffffffe
	.align		4
        /*0010*/ 	.word	0x00000000
	.align		4
        /*0014*/ 	.word	0xfffffffd
	.align		4
        /*0018*/ 	.word	0x00000000
	.align		4
        /*001c*/ 	.word	0xfffffffc


//--------------------- .text._Z6kernelPi         --------------------------
	.section	.text._Z6kernelPi,"ax",@progbits
	.align	128
        .global         _Z6kernelPi
        .type           _Z6kernelPi,@function
        .size           _Z6kernelPi,(.L_x_1 - _Z6kernelPi)
        .other          _Z6kernelPi,@"STO_CUDA_ENTRY STV_DEFAULT"
_Z6kernelPi:
.text._Z6kernelPi:
[----:B------:R-:W-:Y:S01]  /*0000*/  LDC R1, c[0x0][0x37c] ;  /* 0x0000df00ff017b82 */ /* 0x000fe20000000800 */
[----:B------:R-:W0:Y:S07]  /*0010*/  S2R R0, SR_TID.X ;  /* 0x0000000000007919 */ /* 0x000e2e0000002100 */
[----:B------:R-:W0:Y:S01]  /*0020*/  S2UR UR6, SR_CTAID.X ;  /* 0x00000000000679c3 */ /* 0x000e220000002500 */
[----:B------:R-:W1:Y:S01]  /*0030*/  LDCU.64 UR4, c[0x0][0x358] ;  /* 0x00006b00ff0477ac */ /* 0x000e620008000a00 */
[----:B------:R-:W-:-:S06]  /*0040*/  HFMA2 R7, -RZ, RZ, 0, 4.17232513427734375e-07 ;  /* 0x00000007ff077431 */ /* 0x000fcc00000001ff */
[----:B------:R-:W0:Y:S08]  /*0050*/  LDC R5, c[0x0][0x360] ;  /* 0x0000d800ff057b82 */ /* 0x000e300000000800 */
[----:B------:R-:W2:Y:S01]  /*0060*/  LDC.64 R2, c[0x0][0x380] ;  /* 0x0000e000ff027b82 */ /* 0x000ea20000000a00 */
[----:B0-----:R-:W-:-:S04]  /*0070*/  IMAD R5, R5, UR6, R0 ;  /* 0x0000000605057c24 */ /* 0x001fc8000f8e0200 */
[----:B--2---:R-:W-:-:S05]  /*0080*/  IMAD.WIDE R2, R5, 0x4, R2 ;  /* 0x0000000405027825 */ /* 0x004fca00078e0202 */
[----:B-1----:R-:W-:Y:S01]  /*0090*/  STG.E desc[UR4][R2.64], R7 ;  /* 0x0000000702007986 */ /* 0x002fe2000c101904 */
[----:B------:R-:W-:Y:S05]  /*00a0*/  EXIT ;  /* 0x000000000000794d */ /* 0x000fea0003800000 */
.L_x_0:
[----:B------:R-:W-:-:S00]  /*00b0*/  BRA `(.L_x_0) ;  /* 0xfffffffc00fc7947 */ /* 0x000fc0000383ffff */
[----:B------:R-:W-:-:S00]  /*00c0*/  NOP ;  /* 0x0000000000007918 */ /* 0x000fc00000000000 */
        /* <DEDUP_REMOVED lines=11> */
.L_x_1:


//--------------------- .nv.shared.reserved.0     --------------------------
	.section	.nv.shared.reserved.0,"aw",@nobits
	.weak		__nv_reservedSMEM_offset_0_alias
	.size		__nv_reservedSMEM_offset_0_alias, 0, 64
	.other		__nv_reservedSMEM_offset_0_alias,@"STO_CUDA_RESERVED_SHARED STV_DEFAULT"
__nv_reservedSMEM_offset_0_alias:
	.zero		0
	.zero		64


//--------------------- .nv.constant0._Z6kernelPi --------------------------
	.section	.nv.constant0._Z6kernelPi,"a",@progbits
	.sectionflags	@""
	.align	4
.nv.constant0._Z6kernelPi:
	.zero		904


//--------------------- SYMBOLS --------------------------

	.type		.nv.reservedSmem.offset0,@object
	.size		.nv.reservedSmem.offset0,0x4
